//
// Generated by NVIDIA NVVM Compiler
//
// Compiler Build ID: CL-36424714
// Cuda compilation tools, release 13.0, V13.0.88
// Based on NVVM 20.0.0
//

.version 9.0
.target sm_100
.address_size 64

	// .globl	_Z19baddbmm_kernel_fp16PKfS0_S0_Pfiiii

.visible .entry _Z19baddbmm_kernel_fp16PKfS0_S0_Pfiiii(
	.param .u64 .ptr .align 1 _Z19baddbmm_kernel_fp16PKfS0_S0_Pfiiii_param_0,
	.param .u64 .ptr .align 1 _Z19baddbmm_kernel_fp16PKfS0_S0_Pfiiii_param_1,
	.param .u64 .ptr .align 1 _Z19baddbmm_kernel_fp16PKfS0_S0_Pfiiii_param_2,
	.param .u64 .ptr .align 1 _Z19baddbmm_kernel_fp16PKfS0_S0_Pfiiii_param_3,
	.param .u32 _Z19baddbmm_kernel_fp16PKfS0_S0_Pfiiii_param_4,
	.param .u32 _Z19baddbmm_kernel_fp16PKfS0_S0_Pfiiii_param_5,
	.param .u32 _Z19baddbmm_kernel_fp16PKfS0_S0_Pfiiii_param_6,
	.param .u32 _Z19baddbmm_kernel_fp16PKfS0_S0_Pfiiii_param_7
)
{
	.reg .pred 	%p<15>;
	.reg .b16 	%rs<91>;
	.reg .b32 	%r<57>;
	.reg .b32 	%f<85>;
	.reg .b64 	%rd<43>;

	ld.param.u64 	%rd5, [_Z19baddbmm_kernel_fp16PKfS0_S0_Pfiiii_param_0];
	ld.param.u64 	%rd6, [_Z19baddbmm_kernel_fp16PKfS0_S0_Pfiiii_param_1];
	ld.param.u64 	%rd3, [_Z19baddbmm_kernel_fp16PKfS0_S0_Pfiiii_param_2];
	ld.param.u64 	%rd4, [_Z19baddbmm_kernel_fp16PKfS0_S0_Pfiiii_param_3];
	ld.param.u32 	%r26, [_Z19baddbmm_kernel_fp16PKfS0_S0_Pfiiii_param_4];
	ld.param.u32 	%r27, [_Z19baddbmm_kernel_fp16PKfS0_S0_Pfiiii_param_5];
	ld.param.u32 	%r24, [_Z19baddbmm_kernel_fp16PKfS0_S0_Pfiiii_param_6];
	ld.param.u32 	%r25, [_Z19baddbmm_kernel_fp16PKfS0_S0_Pfiiii_param_7];
	cvta.to.global.u64 	%rd1, %rd6;
	cvta.to.global.u64 	%rd2, %rd5;
	mov.u32 	%r28, %ctaid.x;
	mov.u32 	%r29, %ntid.x;
	mov.u32 	%r30, %tid.x;
	mad.lo.s32 	%r1, %r28, %r29, %r30;
	mov.u32 	%r31, %ctaid.y;
	mov.u32 	%r32, %ntid.y;
	mov.u32 	%r33, %tid.y;
	mad.lo.s32 	%r34, %r31, %r32, %r33;
	mov.u32 	%r3, %tid.z;
	setp.ge.s32 	%p1, %r1, %r26;
	setp.ge.s32 	%p2, %r34, %r27;
	or.pred  	%p3, %p1, %p2;
	setp.ge.s32 	%p4, %r3, %r25;
	or.pred  	%p5, %p3, %p4;
	@%p5 bra 	$L__BB0_14;
	setp.lt.s32 	%p6, %r24, 1;
	mov.f32 	%f84, 0f00000000;
	@%p6 bra 	$L__BB0_13;
	mad.lo.s32 	%r36, %r27, %r1, %r34;
	mul.lo.s32 	%r4, %r36, %r24;
	mul.lo.s32 	%r5, %r24, %r1;
	and.b32  	%r6, %r24, 7;
	setp.lt.u32 	%p7, %r24, 8;
	mov.f32 	%f84, 0f00000000;
	mov.b32 	%r55, 0;
	@%p7 bra 	$L__BB0_5;
	and.b32  	%r55, %r24, 2147483640;
	neg.s32 	%r53, %r55;
	mul.lo.s32 	%r37, %r25, %r24;
	mad.lo.s32 	%r52, %r37, %r1, %r3;
	shl.b32 	%r10, %r25, 3;
	mov.f32 	%f84, 0f00000000;
	mul.wide.s32 	%rd11, %r25, 4;
	mov.u32 	%r51, %r4;
$L__BB0_4:
	.pragma "nounroll";
	mul.wide.s32 	%rd7, %r51, 4;
	add.s64 	%rd8, %rd2, %rd7;
	ld.global.f32 	%f17, [%rd8];
	// begin inline asm
	{  cvt.rn.f16.f32 %rs1, %f17;}

	// end inline asm
	mul.wide.s32 	%rd9, %r52, 4;
	add.s64 	%rd10, %rd1, %rd9;
	ld.global.f32 	%f18, [%rd10];
	// begin inline asm
	{  cvt.rn.f16.f32 %rs2, %f18;}

	// end inline asm
	// begin inline asm
	{mul.f16 %rs3,%rs1,%rs2;
}
	// end inline asm
	// begin inline asm
	{  cvt.f32.f16 %f19, %rs3;}

	// end inline asm
	add.f32 	%f41, %f84, %f19;
	ld.global.f32 	%f20, [%rd8+4];
	// begin inline asm
	{  cvt.rn.f16.f32 %rs7, %f20;}

	// end inline asm
	add.s64 	%rd12, %rd10, %rd11;
	ld.global.f32 	%f21, [%rd12];
	// begin inline asm
	{  cvt.rn.f16.f32 %rs8, %f21;}

	// end inline asm
	// begin inline asm
	{mul.f16 %rs9,%rs7,%rs8;
}
	// end inline asm
	// begin inline asm
	{  cvt.f32.f16 %f22, %rs9;}

	// end inline asm
	add.f32 	%f42, %f41, %f22;
	ld.global.f32 	%f23, [%rd8+8];
	// begin inline asm
	{  cvt.rn.f16.f32 %rs13, %f23;}

	// end inline asm
	add.s64 	%rd13, %rd12, %rd11;
	ld.global.f32 	%f24, [%rd13];
	// begin inline asm
	{  cvt.rn.f16.f32 %rs14, %f24;}

	// end inline asm
	// begin inline asm
	{mul.f16 %rs15,%rs13,%rs14;
}
	// end inline asm
	// begin inline asm
	{  cvt.f32.f16 %f25, %rs15;}

	// end inline asm
	add.f32 	%f43, %f42, %f25;
	ld.global.f32 	%f26, [%rd8+12];
	// begin inline asm
	{  cvt.rn.f16.f32 %rs19, %f26;}

	// end inline asm
	add.s64 	%rd14, %rd13, %rd11;
	ld.global.f32 	%f27, [%rd14];
	// begin inline asm
	{  cvt.rn.f16.f32 %rs20, %f27;}

	// end inline asm
	// begin inline asm
	{mul.f16 %rs21,%rs19,%rs20;
}
	// end inline asm
	// begin inline asm
	{  cvt.f32.f16 %f28, %rs21;}

	// end inline asm
	add.f32 	%f44, %f43, %f28;
	ld.global.f32 	%f29, [%rd8+16];
	// begin inline asm
	{  cvt.rn.f16.f32 %rs25, %f29;}

	// end inline asm
	add.s64 	%rd15, %rd14, %rd11;
	ld.global.f32 	%f30, [%rd15];
	// begin inline asm
	{  cvt.rn.f16.f32 %rs26, %f30;}

	// end inline asm
	// begin inline asm
	{mul.f16 %rs27,%rs25,%rs26;
}
	// end inline asm
	// begin inline asm
	{  cvt.f32.f16 %f31, %rs27;}

	// end inline asm
	add.f32 	%f45, %f44, %f31;
	ld.global.f32 	%f32, [%rd8+20];
	// begin inline asm
	{  cvt.rn.f16.f32 %rs31, %f32;}

	// end inline asm
	add.s64 	%rd16, %rd15, %rd11;
	ld.global.f32 	%f33, [%rd16];
	// begin inline asm
	{  cvt.rn.f16.f32 %rs32, %f33;}

	// end inline asm
	// begin inline asm
	{mul.f16 %rs33,%rs31,%rs32;
}
	// end inline asm
	// begin inline asm
	{  cvt.f32.f16 %f34, %rs33;}

	// end inline asm
	add.f32 	%f46, %f45, %f34;
	ld.global.f32 	%f35, [%rd8+24];
	// begin inline asm
	{  cvt.rn.f16.f32 %rs37, %f35;}

	// end inline asm
	add.s64 	%rd17, %rd16, %rd11;
	ld.global.f32 	%f36, [%rd17];
	// begin inline asm
	{  cvt.rn.f16.f32 %rs38, %f36;}

	// end inline asm
	// begin inline asm
	{mul.f16 %rs39,%rs37,%rs38;
}
	// end inline asm
	// begin inline asm
	{  cvt.f32.f16 %f37, %rs39;}

	// end inline asm
	add.f32 	%f47, %f46, %f37;
	ld.global.f32 	%f38, [%rd8+28];
	// begin inline asm
	{  cvt.rn.f16.f32 %rs43, %f38;}

	// end inline asm
	add.s64 	%rd18, %rd17, %rd11;
	ld.global.f32 	%f39, [%rd18];
	// begin inline asm
	{  cvt.rn.f16.f32 %rs44, %f39;}

	// end inline asm
	// begin inline asm
	{mul.f16 %rs45,%rs43,%rs44;
}
	// end inline asm
	// begin inline asm
	{  cvt.f32.f16 %f40, %rs45;}

	// end inline asm
	add.f32 	%f84, %f47, %f40;
	add.s32 	%r53, %r53, 8;
	add.s32 	%r52, %r52, %r10;
	add.s32 	%r51, %r51, 8;
	setp.ne.s32 	%p8, %r53, 0;
	@%p8 bra 	$L__BB0_4;
$L__BB0_5:
	setp.eq.s32 	%p9, %r6, 0;
	@%p9 bra 	$L__BB0_13;
	and.b32  	%r18, %r24, 3;
	setp.lt.u32 	%p10, %r6, 4;
	@%p10 bra 	$L__BB0_8;
	add.s32 	%r38, %r55, %r4;
	mul.wide.s32 	%rd19, %r38, 4;
	add.s64 	%rd20, %rd2, %rd19;
	ld.global.f32 	%f49, [%rd20];
	// begin inline asm
	{  cvt.rn.f16.f32 %rs49, %f49;}

	// end inline asm
	add.s32 	%r39, %r55, %r5;
	mad.lo.s32 	%r40, %r39, %r25, %r3;
	mul.wide.s32 	%rd21, %r40, 4;
	add.s64 	%rd22, %rd1, %rd21;
	ld.global.f32 	%f50, [%rd22];
	// begin inline asm
	{  cvt.rn.f16.f32 %rs50, %f50;}

	// end inline asm
	// begin inline asm
	{mul.f16 %rs51,%rs49,%rs50;
}
	// end inline asm
	// begin inline asm
	{  cvt.f32.f16 %f51, %rs51;}

	// end inline asm
	add.f32 	%f61, %f84, %f51;
	ld.global.f32 	%f52, [%rd20+4];
	// begin inline asm
	{  cvt.rn.f16.f32 %rs55, %f52;}

	// end inline asm
	mul.wide.s32 	%rd23, %r25, 4;
	add.s64 	%rd24, %rd22, %rd23;
	ld.global.f32 	%f53, [%rd24];
	// begin inline asm
	{  cvt.rn.f16.f32 %rs56, %f53;}

	// end inline asm
	// begin inline asm
	{mul.f16 %rs57,%rs55,%rs56;
}
	// end inline asm
	// begin inline asm
	{  cvt.f32.f16 %f54, %rs57;}

	// end inline asm
	add.f32 	%f62, %f61, %f54;
	ld.global.f32 	%f55, [%rd20+8];
	// begin inline asm
	{  cvt.rn.f16.f32 %rs61, %f55;}

	// end inline asm
	add.s64 	%rd25, %rd24, %rd23;
	ld.global.f32 	%f56, [%rd25];
	// begin inline asm
	{  cvt.rn.f16.f32 %rs62, %f56;}

	// end inline asm
	// begin inline asm
	{mul.f16 %rs63,%rs61,%rs62;
}
	// end inline asm
	// begin inline asm
	{  cvt.f32.f16 %f57, %rs63;}

	// end inline asm
	add.f32 	%f63, %f62, %f57;
	ld.global.f32 	%f58, [%rd20+12];
	// begin inline asm
	{  cvt.rn.f16.f32 %rs67, %f58;}

	// end inline asm
	add.s64 	%rd26, %rd25, %rd23;
	ld.global.f32 	%f59, [%rd26];
	// begin inline asm
	{  cvt.rn.f16.f32 %rs68, %f59;}

	// end inline asm
	// begin inline asm
	{mul.f16 %rs69,%rs67,%rs68;
}
	// end inline asm
	// begin inline asm
	{  cvt.f32.f16 %f60, %rs69;}

	// end inline asm
	add.f32 	%f84, %f63, %f60;
	add.s32 	%r55, %r55, 4;
$L__BB0_8:
	setp.eq.s32 	%p11, %r18, 0;
	@%p11 bra 	$L__BB0_13;
	setp.eq.s32 	%p12, %r18, 1;
	@%p12 bra 	$L__BB0_11;
	add.s32 	%r41, %r55, %r4;
	mul.wide.s32 	%rd27, %r41, 4;
	add.s64 	%rd28, %rd2, %rd27;
	ld.global.f32 	%f65, [%rd28];
	// begin inline asm
	{  cvt.rn.f16.f32 %rs73, %f65;}

	// end inline asm
	add.s32 	%r42, %r55, %r5;
	mad.lo.s32 	%r43, %r42, %r25, %r3;
	mul.wide.s32 	%rd29, %r43, 4;
	add.s64 	%rd30, %rd1, %rd29;
	ld.global.f32 	%f66, [%rd30];
	// begin inline asm
	{  cvt.rn.f16.f32 %rs74, %f66;}

	// end inline asm
	// begin inline asm
	{mul.f16 %rs75,%rs73,%rs74;
}
	// end inline asm
	// begin inline asm
	{  cvt.f32.f16 %f67, %rs75;}

	// end inline asm
	add.f32 	%f71, %f84, %f67;
	ld.global.f32 	%f68, [%rd28+4];
	// begin inline asm
	{  cvt.rn.f16.f32 %rs79, %f68;}

	// end inline asm
	mul.wide.s32 	%rd31, %r25, 4;
	add.s64 	%rd32, %rd30, %rd31;
	ld.global.f32 	%f69, [%rd32];
	// begin inline asm
	{  cvt.rn.f16.f32 %rs80, %f69;}

	// end inline asm
	// begin inline asm
	{mul.f16 %rs81,%rs79,%rs80;
}
	// end inline asm
	// begin inline asm
	{  cvt.f32.f16 %f70, %rs81;}

	// end inline asm
	add.f32 	%f84, %f71, %f70;
	add.s32 	%r55, %r55, 2;
$L__BB0_11:
	and.b32  	%r44, %r24, 1;
	setp.eq.b32 	%p13, %r44, 1;
	not.pred 	%p14, %p13;
	@%p14 bra 	$L__BB0_13;
	add.s32 	%r45, %r55, %r4;
	mul.wide.s32 	%rd33, %r45, 4;
	add.s64 	%rd34, %rd2, %rd33;
	ld.global.f32 	%f72, [%rd34];
	// begin inline asm
	{  cvt.rn.f16.f32 %rs85, %f72;}

	// end inline asm
	add.s32 	%r46, %r55, %r5;
	mad.lo.s32 	%r47, %r46, %r25, %r3;
	mul.wide.s32 	%rd35, %r47, 4;
	add.s64 	%rd36, %rd1, %rd35;
	ld.global.f32 	%f73, [%rd36];
	// begin inline asm
	{  cvt.rn.f16.f32 %rs86, %f73;}

	// end inline asm
	// begin inline asm
	{mul.f16 %rs87,%rs85,%rs86;
}
	// end inline asm
	// begin inline asm
	{  cvt.f32.f16 %f74, %rs87;}

	// end inline asm
	add.f32 	%f84, %f84, %f74;
$L__BB0_13:
	mad.lo.s32 	%r48, %r25, %r1, %r3;
	cvta.to.global.u64 	%rd37, %rd3;
	mul.wide.s32 	%rd38, %r48, 4;
	add.s64 	%rd39, %rd37, %rd38;
	ld.global.f32 	%f75, [%rd39];
	add.f32 	%f76, %f84, %f75;
	mad.lo.s32 	%r49, %r27, %r1, %r34;
	mad.lo.s32 	%r50, %r49, %r25, %r3;
	cvta.to.global.u64 	%rd40, %rd4;
	mul.wide.s32 	%rd41, %r50, 4;
	add.s64 	%rd42, %rd40, %rd41;
	st.global.f32 	[%rd42], %f76;
$L__BB0_14:
	ret;

}


// ===== COMPILED SASS (sm_100) =====

	.target	sm_100

	.elftype	@"ET_EXEC"


//--------------------- .note.nv.tkinfo           --------------------------
	.section	.note.nv.tkinfo,"",@"SHT_NOTE"
	.sectionflags	@"SHF_NOTE_NV_TKINFO"
	.tkinfo
        /*0018*/ 	.word	0x00000002
        /*0030*/ 	.string	""
        /*0030*/ 	.string	"ptxas"
        /*0030*/ 	.string	"Cuda compilation tools, release 13.0, V13.0.88"
        /*0030*/ 	.string	"Build cuda_13.0.r13.0/compiler.36424714_0"
        /*0030*/ 	.string	"-arch sm_100 -m 64 "



//--------------------- .note.nv.cuinfo           --------------------------
	.section	.note.nv.cuinfo,"",@"SHT_NOTE"
	.sectionflags	@"SHF_NOTE_NV_CUINFO"
        /*0018*/ 	.short	0x0002
        /*001a*/ 	.short	0x0064
        /*001c*/ 	.short	0x0082
	.zero		2


//--------------------- .nv.info                  --------------------------
	.section	.nv.info,"",@"SHT_CUDA_INFO"
	.align	4


	//----- nvinfo : EIATTR_REGCOUNT
	.align		4
        /*0000*/ 	.byte	0x04, 0x2f
        /*0002*/ 	.short	(.L_1 - .L_0)
	.align		4
.L_0:
        /*0004*/ 	.word	index@(_Z19baddbmm_kernel_fp16PKfS0_S0_Pfiiii)
        /*0008*/ 	.word	0x00000020


	//----- nvinfo : EIATTR_FRAME_SIZE
	.align		4
.L_1:
        /*000c*/ 	.byte	0x04, 0x11
        /*000e*/ 	.short	(.L_3 - .L_2)
	.align		4
.L_2:
        /*0010*/ 	.word	index@(_Z19baddbmm_kernel_fp16PKfS0_S0_Pfiiii)
        /*0014*/ 	.word	0x00000000


	//----- nvinfo : EIATTR_MIN_STACK_SIZE
	.align		4
.L_3:
        /*0018*/ 	.byte	0x04, 0x12
        /*001a*/ 	.short	(.L_5 - .L_4)
	.align		4
.L_4:
        /*001c*/ 	.word	index@(_Z19baddbmm_kernel_fp16PKfS0_S0_Pfiiii)
        /*0020*/ 	.word	0x00000000
.L_5:


//--------------------- .nv.compat                --------------------------
	.section	.nv.compat,"",@"SHT_CUDA_COMPAT_INFO"
	.align	4
        /*0000*/ 	.byte	0x02, 0x09, 0x00, 0x00, 0x02, 0x02, 0x01, 0x00, 0x02, 0x05, 0x05, 0x00, 0x03, 0x07, 0x01, 0x01
        /*0010*/ 	.byte	0x02, 0x03, 0x00, 0x00, 0x02, 0x06, 0x01, 0x00, 0x04, 0x0b, 0x08, 0x00, 0x09, 0x00, 0x00, 0x00
        /*0020*/ 	.byte	0x00, 0x00, 0x00, 0x00


//--------------------- .nv.info._Z19baddbmm_kernel_fp16PKfS0_S0_Pfiiii --------------------------
	.section	.nv.info._Z19baddbmm_kernel_fp16PKfS0_S0_Pfiiii,"",@"SHT_CUDA_INFO"
	.sectionflags	@""
	.align	4


	//----- nvinfo : EIATTR_CUDA_API_VERSION
	.align		4
        /*0000*/ 	.byte	0x04, 0x37
        /*0002*/ 	.short	(.L_7 - .L_6)
.L_6:
        /*0004*/ 	.word	0x00000082


	//----- nvinfo : EIATTR_KPARAM_INFO
	.align		4
.L_7:
        /*0008*/ 	.byte	0x04, 0x17
        /*000a*/ 	.short	(.L_9 - .L_8)
.L_8:
        /*000c*/ 	.word	0x00000000
        /*0010*/ 	.short	0x0007
        /*0012*/ 	.short	0x002c
        /*0014*/ 	.byte	0x00, 0xf0, 0x11, 0x00


	//----- nvinfo : EIATTR_KPARAM_INFO
	.align		4
.L_9:
        /*0018*/ 	.byte	0x04, 0x17
        /*001a*/ 	.short	(.L_11 - .L_10)
.L_10:
        /*001c*/ 	.word	0x00000000
        /*0020*/ 	.short	0x0006
        /*0022*/ 	.short	0x0028
        /*0024*/ 	.byte	0x00, 0xf0, 0x11, 0x00


	//----- nvinfo : EIATTR_KPARAM_INFO
	.align		4
.L_11:
        /*0028*/ 	.byte	0x04, 0x17
        /*002a*/ 	.short	(.L_13 - .L_12)
.L_12:
        /*002c*/ 	.word	0x00000000
        /*0030*/ 	.short	0x0005
        /*0032*/ 	.short	0x0024
        /*0034*/ 	.byte	0x00, 0xf0, 0x11, 0x00


	//----- nvinfo : EIATTR_KPARAM_INFO
	.align		4
.L_13:
        /*0038*/ 	.byte	0x04, 0x17
        /*003a*/ 	.short	(.L_15 - .L_14)
.L_14:
        /*003c*/ 	.word	0x00000000
        /*0040*/ 	.short	0x0004
        /*0042*/ 	.short	0x0020
        /*0044*/ 	.byte	0x00, 0xf0, 0x11, 0x00


	//----- nvinfo : EIATTR_KPARAM_INFO
	.align		4
.L_15:
        /*0048*/ 	.byte	0x04, 0x17
        /*004a*/ 	.short	(.L_17 - .L_16)
.L_16:
        /*004c*/ 	.word	0x00000000
        /*0050*/ 	.short	0x0003
        /*0052*/ 	.short	0x0018
        /*0054*/ 	.byte	0x00, 0xf5, 0x21, 0x00


	//----- nvinfo : EIATTR_KPARAM_INFO
	.align		4
.L_17:
        /*0058*/ 	.byte	0x04, 0x17
        /*005a*/ 	.short	(.L_19 - .L_18)
.L_18:
        /*005c*/ 	.word	0x00000000
        /*0060*/ 	.short	0x0002
        /*0062*/ 	.short	0x0010
        /*0064*/ 	.byte	0x00, 0xf5, 0x21, 0x00


	//----- nvinfo : EIATTR_KPARAM_INFO
	.align		4
.L_19:
        /*0068*/ 	.byte	0x04, 0x17
        /*006a*/ 	.short	(.L_21 - .L_20)
.L_20:
        /*006c*/ 	.word	0x00000000
        /*0070*/ 	.short	0x0001
        /*0072*/ 	.short	0x0008
        /*0074*/ 	.byte	0x00, 0xf5, 0x21, 0x00


	//----- nvinfo : EIATTR_KPARAM_INFO
	.align		4
.L_21:
        /*0078*/ 	.byte	0x04, 0x17
        /*007a*/ 	.short	(.L_23 - .L_22)
.L_22:
        /*007c*/ 	.word	0x00000000
        /*0080*/ 	.short	0x0000
        /*0082*/ 	.short	0x0000
        /*0084*/ 	.byte	0x00, 0xf5, 0x21, 0x00


	//----- nvinfo : EIATTR_SPARSE_MMA_MASK
	.align		4
.L_23:
        /*0088*/ 	.byte	0x03, 0x50
        /*008a*/ 	.short	0x0000


	//----- nvinfo : EIATTR_MAXREG_COUNT
	.align		4
        /*008c*/ 	.byte	0x03, 0x1b
        /*008e*/ 	.short	0x00ff


	//----- nvinfo : EIATTR_MERCURY_ISA_VERSION
	.align		4
        /*0090*/ 	.byte	0x03, 0x5f
        /*0092*/ 	.short	0x0101


	//----- nvinfo : EIATTR_VRC_CTA_INIT_COUNT
	.align		4
        /*0094*/ 	.byte	0x02, 0x4a
	.zero		1
	.zero		1


	//----- nvinfo : EIATTR_EXIT_INSTR_OFFSETS
	.align		4
        /*0098*/ 	.byte	0x04, 0x1c
        /*009a*/ 	.short	(.L_25 - .L_24)


	//   ....[0]....
.L_24:
        /*009c*/ 	.word	0x000000f0


	//   ....[1]....
        /*00a0*/ 	.word	0x00000be0


	//----- nvinfo : EIATTR_CBANK_PARAM_SIZE
	.align		4
.L_25:
        /*00a4*/ 	.byte	0x03, 0x19
        /*00a6*/ 	.short	0x0030


	//----- nvinfo : EIATTR_PARAM_CBANK
	.align		4
        /*00a8*/ 	.byte	0x04, 0x0a
        /*00aa*/ 	.short	(.L_27 - .L_26)
	.align		4
.L_26:
        /*00ac*/ 	.word	index@(.nv.constant0._Z19baddbmm_kernel_fp16PKfS0_S0_Pfiiii)
        /*00b0*/ 	.short	0x0380
        /*00b2*/ 	.short	0x0030


	//----- nvinfo : EIATTR_SW_WAR
	.align		4
.L_27:
        /*00b4*/ 	.byte	0x04, 0x36
        /*00b6*/ 	.short	(.L_29 - .L_28)
.L_28:
        /*00b8*/ 	.word	0x00000008
.L_29:


//--------------------- .nv.callgraph             --------------------------
	.section	.nv.callgraph,"",@"SHT_CUDA_CALLGRAPH"
	.align	4
	.sectionentsize	8
	.align		4
        /*0000*/ 	.word	0x00000000
	.align		4
        /*0004*/ 	.word	0xffffffff
	.align		4
        /*0008*/ 	.word	0x00000000
	.align		4
        /*000c*/ 	.word	0xfffffffe
	.align		4
        /*0010*/ 	.word	0x00000000
	.align		4
        /*0014*/ 	.word	0xfffffffd
	.align		4
        /*0018*/ 	.word	0x00000000
	.align		4
        /*001c*/ 	.word	0xfffffffc


//--------------------- .text._Z19baddbmm_kernel_fp16PKfS0_S0_Pfiiii --------------------------
	.section	.text._Z19baddbmm_kernel_fp16PKfS0_S0_Pfiiii,"ax",@progbits
	.align	128
        .global         _Z19baddbmm_kernel_fp16PKfS0_S0_Pfiiii
        .type           _Z19baddbmm_kernel_fp16PKfS0_S0_Pfiiii,@function
        .size           _Z19baddbmm_kernel_fp16PKfS0_S0_Pfiiii,(.L_x_6 - _Z19baddbmm_kernel_fp16PKfS0_S0_Pfiiii)
        .other          _Z19baddbmm_kernel_fp16PKfS0_S0_Pfiiii,@"STO_CUDA_ENTRY STV_DEFAULT"
_Z19baddbmm_kernel_fp16PKfS0_S0_Pfiiii:
.text._Z19baddbmm_kernel_fp16PKfS0_S0_Pfiiii:
[----:B------:R-:W-:Y:S01]  /*0000*/  LDC R1, c[0x0][0x37c] ;  /* 0x0000df00ff017b82 */ /* 0x000fe20000000800 */
[----:B------:R-:W0:Y:S07]  /*0010*/  S2R R3, SR_TID.Y ;  /* 0x0000000000037919 */ /* 0x000e2e0000002200 */
[----:B------:R-:W1:Y:S01]  /*0020*/  LDC R19, c[0x0][0x360] ;  /* 0x0000d800ff137b82 */ /* 0x000e620000000800 */
[----:B------:R-:W2:Y:S01]  /*0030*/  LDCU.64 UR6, c[0x0][0x3a0] ;  /* 0x00007400ff0677ac */ /* 0x000ea20008000a00 */
[----:B------:R-:W1:Y:S01]  /*0040*/  S2R R2, SR_TID.X ;  /* 0x0000000000027919 */ /* 0x000e620000002100 */
[----:B------:R-:W3:Y:S05]  /*0050*/  S2R R0, SR_TID.Z ;  /* 0x0000000000007919 */ /* 0x000eea0000002300 */
[----:B------:R-:W0:Y:S08]  /*0060*/  S2UR UR5, SR_CTAID.Y ;  /* 0x00000000000579c3 */ /* 0x000e300000002600 */
[----:B------:R-:W0:Y:S08]  /*0070*/  LDC R16, c[0x0][0x364] ;  /* 0x0000d900ff107b82 */ /* 0x000e300000000800 */
[----:B------:R-:W1:Y:S08]  /*0080*/  S2UR UR4, SR_CTAID.X ;  /* 0x00000000000479c3 */ /* 0x000e700000002500 */
[----:B------:R-:W3:Y:S01]  /*0090*/  LDC R17, c[0x0][0x3ac] ;  /* 0x0000eb00ff117b82 */ /* 0x000ee20000000800 */
[----:B0-----:R-:W-:-:S05]  /*00a0*/  IMAD R16, R16, UR5, R3 ;  /* 0x0000000510107c24 */ /* 0x001fca000f8e0203 */
[----:B--2---:R-:W-:Y:S01]  /*00b0*/  ISETP.GE.AND P0, PT, R16, UR7, PT ;  /* 0x0000000710007c0c */ /* 0x004fe2000bf06270 */
[----:B-1----:R-:W-:-:S05]  /*00c0*/  IMAD R19, R19, UR4, R2 ;  /* 0x0000000413137c24 */ /* 0x002fca000f8e0202 */
[----:B------:R-:W-:-:S04]  /*00d0*/  ISETP.GE.OR P0, PT, R19, UR6, P0 ;  /* 0x0000000613007c0c */ /* 0x000fc80008706670 */
[----:B---3--:R-:W-:-:S13]  /*00e0*/  ISETP.GE.OR P0, PT, R0, R17, P0 ;  /* 0x000000110000720c */ /* 0x008fda0000706670 */
[----:B------:R-:W-:Y:S05]  /*00f0*/  @P0 EXIT ;  /* 0x000000000000094d */ /* 0x000fea0003800000 */
[----:B------:R-:W0:Y:S01]  /*0100*/  LDCU UR10, c[0x0][0x3a8] ;  /* 0x00007500ff0a77ac */ /* 0x000e220008000800 */
[----:B------:R-:W-:Y:S01]  /*0110*/  HFMA2 R22, -RZ, RZ, 0, 0 ;  /* 0x00000000ff167431 */ /* 0x000fe200000001ff */
[----:B------:R-:W1:Y:S01]  /*0120*/  LDCU.64 UR8, c[0x0][0x358] ;  /* 0x00006b00ff0877ac */ /* 0x000e620008000a00 */
[----:B0-----:R-:W-:-:S09]  /*0130*/  UISETP.GE.AND UP0, UPT, UR10, 0x1, UPT ;  /* 0x000000010a00788c */ /* 0x001fd2000bf06270 */
[----:B-1----:R-:W-:Y:S05]  /*0140*/  BRA.U !UP0, `(.L_x_0) ;  /* 0x00000009087c7547 */ /* 0x002fea000b800000 */
[----:B------:R-:W-:Y:S01]  /*0150*/  UISETP.GE.U32.AND UP1, UPT, UR10, 0x8, UPT ;  /* 0x000000080a00788c */ /* 0x000fe2000bf26070 */
[----:B------:R-:W-:Y:S01]  /*0160*/  IMAD R21, R19, UR7, R16 ;  /* 0x0000000713157c24 */ /* 0x000fe2000f8e0210 */
[----:B------:R-:W-:Y:S01]  /*0170*/  ULOP3.LUT UR4, UR10, 0x7, URZ, 0xc0, !UPT ;  /* 0x000000070a047892 */ /* 0x000fe2000f8ec0ff */
[----:B------:R-:W-:Y:S02]  /*0180*/  MOV R22, RZ ;  /* 0x000000ff00167202 */ /* 0x000fe40000000f00 */
[----:B------:R-:W-:Y:S01]  /*0190*/  MOV R20, RZ ;  /* 0x000000ff00147202 */ /* 0x000fe20000000f00 */
[----:B------:R-:W-:Y:S01]  /*01a0*/  IMAD R21, R21, UR10, RZ ;  /* 0x0000000a15157c24 */ /* 0x000fe2000f8e02ff */
[----:B------:R-:W-:Y:S02]  /*01b0*/  UISETP.NE.AND UP0, UPT, UR4, URZ, UPT ;  /* 0x000000ff0400728c */ /* 0x000fe4000bf05270 */
[----:B------:R-:W-:Y:S09]  /*01c0*/  BRA.U !UP1, `(.L_x_1) ;  /* 0x00000005091c7547 */ /* 0x000ff2000b800000 */
[----:B------:R-:W-:Y:S02]  /*01d0*/  ULOP3.LUT UR5, UR10, 0x7ffffff8, URZ, 0xc0, !UPT ;  /* 0x7ffffff80a057892 */ /* 0x000fe4000f8ec0ff */
[----:B------:R-:W-:Y:S01]  /*01e0*/  IMAD R18, R17, UR10, RZ ;  /* 0x0000000a11127c24 */ /* 0x000fe2000f8e02ff */
[----:B------:R-:W-:Y:S02]  /*01f0*/  MOV R22, RZ ;  /* 0x000000ff00167202 */ /* 0x000fe40000000f00 */
[----:B------:R-:W-:Y:S01]  /*0200*/  MOV R23, R21 ;  /* 0x0000001500177202 */ /* 0x000fe20000000f00 */
[----:B------:R-:W-:Y:S01]  /*0210*/  IMAD R18, R19, R18, R0 ;  /* 0x0000001213127224 */ /* 0x000fe200078e0200 */
[----:B------:R-:W-:Y:S01]  /*0220*/  MOV R20, UR5 ;  /* 0x0000000500147c02 */ /* 0x000fe20008000f00 */
[----:B------:R-:W-:-:S12]  /*0230*/  UIADD3 UR6, UPT, UPT, -UR5, URZ, URZ ;  /* 0x000000ff05067290 */ /* 0x000fd8000fffe1ff */
.L_x_2:
[----:B------:R-:W0:Y:S08]  /*0240*/  LDC.64 R2, c[0x0][0x380] ;  /* 0x0000e000ff027b82 */ /* 0x000e300000000a00 */
[----:B------:R-:W1:Y:S01]  /*0250*/  LDC.64 R12, c[0x0][0x388] ;  /* 0x0000e200ff0c7b82 */ /* 0x000e620000000a00 */
[----:B0-----:R-:W-:-:S05]  /*0260*/  IMAD.WIDE R2, R23, 0x4, R2 ;  /* 0x0000000417027825 */ /* 0x001fca00078e0202 */
[----:B------:R-:W2:Y:S01]  /*0270*/  LDG.E R24, desc[UR8][R2.64] ;  /* 0x0000000802187981 */ /* 0x000ea2000c1e1900 */
[----:B-1----:R-:W-:-:S03]  /*0280*/  IMAD.WIDE R12, R18, 0x4, R12 ;  /* 0x00000004120c7825 */ /* 0x002fc600078e020c */
[----:B------:R-:W3:Y:S04]  /*0290*/  LDG.E R25, desc[UR8][R2.64+0x4] ;  /* 0x0000040802197981 */ /* 0x000ee8000c1e1900 */
[----:B------:R0:W2:Y:S01]  /*02a0*/  LDG.E R27, desc[UR8][R12.64] ;  /* 0x000000080c1b7981 */ /* 0x0000a2000c1e1900 */
[----:B------:R-:W-:-:S03]  /*02b0*/  IMAD.WIDE R14, R17, 0x4, R12 ;  /* 0x00000004110e7825 */ /* 0x000fc600078e020c */
[----:B------:R-:W4:Y:S01]  /*02c0*/  LDG.E R29, desc[UR8][R2.64+0x8] ;  /* 0x00000808021d7981 */ /* 0x000f22000c1e1900 */
[----:B------:R-:W-:-:S03]  /*02d0*/  IMAD.WIDE R6, R17, 0x4, R14 ;  /* 0x0000000411067825 */ /* 0x000fc600078e020e */
[----:B------:R-:W5:Y:S04]  /*02e0*/  LDG.E R28, desc[UR8][R2.64+0xc] ;  /* 0x00000c08021c7981 */ /* 0x000f68000c1e1900 */
[----:B------:R-:W3:Y:S01]  /*02f0*/  LDG.E R14, desc[UR8][R14.64] ;  /* 0x000000080e0e7981 */ /* 0x000ee2000c1e1900 */
[----:B------:R-:W-:-:S03]  /*0300*/  IMAD.WIDE R4, R17, 0x4, R6 ;  /* 0x0000000411047825 */ /* 0x000fc600078e0206 */
[----:B------:R1:W4:Y:S01]  /*0310*/  LDG.E R26, desc[UR8][R6.64] ;  /* 0x00000008061a7981 */ /* 0x000322000c1e1900 */
[----:B------:R-:W-:-:S03]  /*0320*/  IMAD.WIDE R8, R17, 0x4, R4 ;  /* 0x0000000411087825 */ /* 0x000fc600078e0204 */
[----:B------:R-:W5:Y:S01]  /*0330*/  LDG.E R5, desc[UR8][R4.64] ;  /* 0x0000000804057981 */ /* 0x000f62000c1e1900 */
[----:B------:R-:W-:-:S03]  /*0340*/  IMAD.WIDE R10, R17, 0x4, R8 ;  /* 0x00000004110a7825 */ /* 0x000fc600078e0208 */
[----:B------:R-:W5:Y:S04]  /*0350*/  LDG.E R15, desc[UR8][R2.64+0x14] ;  /* 0x00001408020f7981 */ /* 0x000f68000c1e1900 */
[----:B------:R-:W5:Y:S01]  /*0360*/  LDG.E R8, desc[UR8][R8.64] ;  /* 0x0000000808087981 */ /* 0x000f62000c1e1900 */
[----:B0-----:R-:W-:-:S03]  /*0370*/  IMAD.WIDE R12, R17, 0x4, R10 ;  /* 0x00000004110c7825 */ /* 0x001fc600078e020a */
[----:B------:R-:W5:Y:S04]  /*0380*/  LDG.E R10, desc[UR8][R10.64] ;  /* 0x000000080a0a7981 */ /* 0x000f68000c1e1900 */
[----:B------:R-:W5:Y:S04]  /*0390*/  LDG.E R4, desc[UR8][R2.64+0x18] ;  /* 0x0000180802047981 */ /* 0x000f68000c1e1900 */
[----:B------:R-:W5:Y:S01]  /*03a0*/  LDG.E R9, desc[UR8][R2.64+0x10] ;  /* 0x0000100802097981 */ /* 0x000f62000c1e1900 */
[----:B-1----:R-:W-:-:S03]  /*03b0*/  IMAD.WIDE R6, R17, 0x4, R12 ;  /* 0x0000000411067825 */ /* 0x002fc600078e020c */
[----:B------:R0:W5:Y:S04]  /*03c0*/  LDG.E R11, desc[UR8][R2.64+0x1c] ;  /* 0x00001c08020b7981 */ /* 0x000168000c1e1900 */
[----:B------:R-:W5:Y:S01]  /*03d0*/  LDG.E R6, desc[UR8][R6.64] ;  /* 0x0000000806067981 */ /* 0x000f62000c1e1900 */
[----:B--2---:R-:W-:-:S03]  /*03e0*/  F2FP.F16.F32.PACK_AB R24, R27, R24 ;  /* 0x000000181b18723e */ /* 0x004fc600000000ff */
[----:B------:R-:W2:Y:S02]  /*03f0*/  LDG.E R27, desc[UR8][R12.64] ;  /* 0x000000080c1b7981 */ /* 0x000ea4000c1e1900 */
[----:B------:R-:W-:Y:S01]  /*0400*/  HMUL2 R24, R24.H0_H0, R24.H1_H1 ;  /* 0x3000001818187232 */ /* 0x000fe20000000800 */
[----:B---3--:R-:W-:-:S04]  /*0410*/  F2FP.F16.F32.PACK_AB R14, R14, R25 ;  /* 0x000000190e0e723e */ /* 0x008fc800000000ff */
[----:B------:R-:W-:Y:S01]  /*0420*/  HADD2.F32 R25, -RZ, R24.H0_H0 ;  /* 0x20000018ff197230 */ /* 0x000fe20000004100 */
[----:B----4-:R-:W-:Y:S01]  /*0430*/  F2FP.F16.F32.PACK_AB R26, R26, R29 ;  /* 0x0000001d1a1a723e */ /* 0x010fe200000000ff */
[----:B------:R-:W-:-:S03]  /*0440*/  HMUL2 R14, R14.H0_H0, R14.H1_H1 ;  /* 0x3000000e0e0e7232 */ /* 0x000fc60000000800 */
[----:B------:R-:W-:Y:S01]  /*0450*/  FADD R25, R25, R22 ;  /* 0x0000001619197221 */ /* 0x000fe20000000000 */
[----:B-----5:R-:W-:Y:S01]  /*0460*/  F2FP.F16.F32.PACK_AB R5, R5, R28 ;  /* 0x0000001c0505723e */ /* 0x020fe200000000ff */
[----:B------:R-:W-:Y:S02]  /*0470*/  HMUL2 R26, R26.H0_H0, R26.H1_H1 ;  /* 0x3000001a1a1a7232 */ /* 0x000fe40000000800 */
[----:B------:R-:W-:Y:S02]  /*0480*/  HADD2.F32 R14, -RZ, R14.H0_H0 ;  /* 0x2000000eff0e7230 */ /* 0x000fe40000004100 */
[----:B------:R-:W-:Y:S02]  /*0490*/  HMUL2 R5, R5.H0_H0, R5.H1_H1 ;  /* 0x3000000505057232 */ /* 0x000fe40000000800 */
[----:B0-----:R-:W-:Y:S02]  /*04a0*/  HADD2.F32 R3, -RZ, R26.H0_H0 ;  /* 0x2000001aff037230 */ /* 0x001fe40000004100 */
[----:B------:R-:W-:Y:S01]  /*04b0*/  FADD R14, R25, R14 ;  /* 0x0000000e190e7221 */ /* 0x000fe20000000000 */
[----:B------:R-:W-:Y:S01]  /*04c0*/  HADD2.F32 R2, -RZ, R5.H0_H0 ;  /* 0x20000005ff027230 */ /* 0x000fe20000004100 */
[----:B------:R-:W-:-:S02]  /*04d0*/  F2FP.F16.F32.PACK_AB R10, R10, R15 ;  /* 0x0000000f0a0a723e */ /* 0x000fc400000000ff */
[----:B------:R-:W-:Y:S01]  /*04e0*/  FADD R3, R14, R3 ;  /* 0x000000030e037221 */ /* 0x000fe20000000000 */
[----:B------:R-:W-:Y:S02]  /*04f0*/  F2FP.F16.F32.PACK_AB R8, R8, R9 ;  /* 0x000000090808723e */ /* 0x000fe400000000ff */
[----:B------:R-:W-:-:S03]  /*0500*/  HMUL2 R10, R10.H0_H0, R10.H1_H1 ;  /* 0x3000000a0a0a7232 */ /* 0x000fc60000000800 */
[----:B------:R-:W-:Y:S02]  /*0510*/  HMUL2 R8, R8.H0_H0, R8.H1_H1 ;  /* 0x3000000808087232 */ /* 0x000fe40000000800 */
[----:B------:R-:W-:Y:S01]  /*0520*/  FADD R2, R3, R2 ;  /* 0x0000000203027221 */ /* 0x000fe20000000000 */
[----:B------:R-:W-:Y:S01]  /*0530*/  UIADD3 UR6, UPT, UPT, UR6, 0x8, URZ ;  /* 0x0000000806067890 */ /* 0x000fe2000fffe0ff */
[----:B------:R-:W-:Y:S01]  /*0540*/  F2FP.F16.F32.PACK_AB R6, R6, R11 ;  /* 0x0000000b0606723e */ /* 0x000fe200000000ff */
[----:B------:R-:W-:Y:S02]  /*0550*/  HADD2.F32 R5, -RZ, R8.H0_H0 ;  /* 0x20000008ff057230 */ /* 0x000fe40000004100 */
[----:B------:R-:W-:Y:S01]  /*0560*/  HADD2.F32 R3, -RZ, R10.H0_H0 ;  /* 0x2000000aff037230 */ /* 0x000fe20000004100 */
[----:B------:R-:W-:Y:S02]  /*0570*/  UISETP.NE.AND UP1, UPT, UR6, URZ, UPT ;  /* 0x000000ff0600728c */ /* 0x000fe4000bf25270 */
[----:B------:R-:W-:Y:S01]  /*0580*/  FADD R2, R2, R5 ;  /* 0x0000000502027221 */ /* 0x000fe20000000000 */
[----:B------:R-:W-:-:S03]  /*0590*/  HMUL2 R6, R6.H0_H0, R6.H1_H1 ;  /* 0x3000000606067232 */ /* 0x000fc60000000800 */
[----:B------:R-:W-:Y:S02]  /*05a0*/  FADD R2, R2, R3 ;  /* 0x0000000302027221 */ /* 0x000fe40000000000 */
[----:B------:R-:W-:Y:S01]  /*05b0*/  HADD2.F32 R3, -RZ, R6.H0_H0 ;  /* 0x20000006ff037230 */ /* 0x000fe20000004100 */
[----:B------:R-:W-:Y:S02]  /*05c0*/  IADD3 R23, PT, PT, R23, 0x8, RZ ;  /* 0x0000000817177810 */ /* 0x000fe40007ffe0ff */
[----:B------:R-:W-:Y:S02]  /*05d0*/  LEA R18, R17, R18, 0x3 ;  /* 0x0000001211127211 */ /* 0x000fe400078e18ff */
[----:B--2---:R-:W-:-:S05]  /*05e0*/  F2FP.F16.F32.PACK_AB R4, R27, R4 ;  /* 0x000000041b04723e */ /* 0x004fca00000000ff */
[----:B------:R-:W-:-:S05]  /*05f0*/  HMUL2 R4, R4.H0_H0, R4.H1_H1 ;  /* 0x3000000404047232 */ /* 0x000fca0000000800 */
[----:B------:R-:W-:-:S05]  /*0600*/  HADD2.F32 R5, -RZ, R4.H0_H0 ;  /* 0x20000004ff057230 */ /* 0x000fca0000004100 */
[----:B------:R-:W-:-:S04]  /*0610*/  FADD R2, R2, R5 ;  /* 0x0000000502027221 */ /* 0x000fc80000000000 */
[----:B------:R-:W-:Y:S01]  /*0620*/  FADD R22, R2, R3 ;  /* 0x0000000302167221 */ /* 0x000fe20000000000 */
[----:B------:R-:W-:Y:S06]  /*0630*/  BRA.U UP1, `(.L_x_2) ;  /* 0xfffffffd01007547 */ /* 0x000fec000b83ffff */
.L_x_1:
[----:B------:R-:W-:Y:S05]  /*0640*/  BRA.U !UP0, `(.L_x_0) ;  /* 0x00000005083c7547 */ /* 0x000fea000b800000 */
[----:B------:R-:W-:Y:S02]  /*0650*/  UISETP.GE.U32.AND UP0, UPT, UR4, 0x4, UPT ;  /* 0x000000040400788c */ /* 0x000fe4000bf06070 */
[----:B------:R-:W-:-:S04]  /*0660*/  ULOP3.LUT UR5, UR10, 0x3, URZ, 0xc0, !UPT ;  /* 0x000000030a057892 */ /* 0x000fc8000f8ec0ff */
[----:B------:R-:W-:-:S03]  /*0670*/  UISETP.NE.AND UP1, UPT, UR5, URZ, UPT ;  /* 0x000000ff0500728c */ /* 0x000fc6000bf25270 */
[----:B------:R-:W-:Y:S08]  /*0680*/  BRA.U !UP0, `(.L_x_3) ;  /* 0x00000001088c7547 */ /* 0x000ff0000b800000 */
[----:B------:R-:W0:Y:S01]  /*0690*/  LDC.64 R8, c[0x0][0x388] ;  /* 0x0000e200ff087b82 */ /* 0x000e220000000a00 */
[----:B------:R-:W-:Y:S01]  /*06a0*/  IMAD R4, R19, UR10, R20 ;  /* 0x0000000a13047c24 */ /* 0x000fe2000f8e0214 */
[----:B------:R-:W-:-:S03]  /*06b0*/  IADD3 R5, PT, PT, R21, R20, RZ ;  /* 0x0000001415057210 */ /* 0x000fc60007ffe0ff */
[----:B------:R-:W-:-:S03]  /*06c0*/  IMAD R7, R4, R17, R0 ;  /* 0x0000001104077224 */ /* 0x000fc600078e0200 */
[----:B------:R-:W1:Y:S01]  /*06d0*/  LDC.64 R2, c[0x0][0x380] ;  /* 0x0000e000ff027b82 */ /* 0x000e620000000a00 */
[----:B0-----:R-:W-:-:S04]  /*06e0*/  IMAD.WIDE R8, R7, 0x4, R8 ;  /* 0x0000000407087825 */ /* 0x001fc800078e0208 */
[----:B------:R-:W-:Y:S02]  /*06f0*/  IMAD.WIDE R10, R17, 0x4, R8 ;  /* 0x00000004110a7825 */ /* 0x000fe400078e0208 */
[----:B------:R-:W2:Y:S02]  /*0700*/  LDG.E R9, desc[UR8][R8.64] ;  /* 0x0000000808097981 */ /* 0x000ea4000c1e1900 */
[----:B-1----:R-:W-:-:S04]  /*0710*/  IMAD.WIDE R2, R5, 0x4, R2 ;  /* 0x0000000405027825 */ /* 0x002fc800078e0202 */
[C---:B------:R-:W-:Y:S01]  /*0720*/  IMAD.WIDE R4, R17.reuse, 0x4, R10 ;  /* 0x0000000411047825 */ /* 0x040fe200078e020a */
[----:B------:R-:W2:Y:S04]  /*0730*/  LDG.E R12, desc[UR8][R2.64] ;  /* 0x00000008020c7981 */ /* 0x000ea8000c1e1900 */
[----:B------:R-:W3:Y:S01]  /*0740*/  LDG.E R10, desc[UR8][R10.64] ;  /* 0x000000080a0a7981 */ /* 0x000ee2000c1e1900 */
[----:B------:R-:W-:-:S03]  /*0750*/  IMAD.WIDE R6, R17, 0x4, R4 ;  /* 0x0000000411067825 */ /* 0x000fc600078e0204 */
[----:B------:R-:W3:Y:S04]  /*0760*/  LDG.E R13, desc[UR8][R2.64+0x4] ;  /* 0x00000408020d7981 */ /* 0x000ee8000c1e1900 */
[----:B------:R-:W4:Y:S04]  /*0770*/  LDG.E R15, desc[UR8][R4.64] ;  /* 0x00000008040f7981 */ /* 0x000f28000c1e1900 */
[----:B------:R-:W4:Y:S04]  /*0780*/  LDG.E R14, desc[UR8][R2.64+0x8] ;  /* 0x00000808020e7981 */ /* 0x000f28000c1e1900 */
[----:B------:R-:W5:Y:S04]  /*0790*/  LDG.E R18, desc[UR8][R2.64+0xc] ;  /* 0x00000c0802127981 */ /* 0x000f68000c1e1900 */
[----:B------:R-:W5:Y:S01]  /*07a0*/  LDG.E R7, desc[UR8][R6.64] ;  /* 0x0000000806077981 */ /* 0x000f62000c1e1900 */
[----:B------:R-:W-:-:S02]  /*07b0*/  IADD3 R20, PT, PT, R20, 0x4, RZ ;  /* 0x0000000414147810 */ /* 0x000fc40007ffe0ff */
[----:B--2---:R-:W-:-:S05]  /*07c0*/  F2FP.F16.F32.PACK_AB R12, R9, R12 ;  /* 0x0000000c090c723e */ /* 0x004fca00000000ff */
[----:B------:R-:W-:Y:S01]  /*07d0*/  HMUL2 R12, R12.H0_H0, R12.H1_H1 ;  /* 0x3000000c0c0c7232 */ /* 0x000fe20000000800 */
[----:B---3--:R-:W-:-:S04]  /*07e0*/  F2FP.F16.F32.PACK_AB R13, R10, R13 ;  /* 0x0000000d0a0d723e */ /* 0x008fc800000000ff */
[----:B------:R-:W-:Y:S02]  /*07f0*/  HADD2.F32 R9, -RZ, R12.H0_H0 ;  /* 0x2000000cff097230 */ /* 0x000fe40000004100 */
[----:B------:R-:W-:Y:S01]  /*0800*/  HMUL2 R13, R13.H0_H0, R13.H1_H1 ;  /* 0x3000000d0d0d7232 */ /* 0x000fe20000000800 */
[----:B----4-:R-:W-:Y:S02]  /*0810*/  F2FP.F16.F32.PACK_AB R14, R15, R14 ;  /* 0x0000000e0f0e723e */ /* 0x010fe400000000ff */
[----:B------:R-:W-:Y:S02]  /*0820*/  FADD R9, R22, R9 ;  /* 0x0000000916097221 */ /* 0x000fe40000000000 */
[----:B------:R-:W-:Y:S02]  /*0830*/  HADD2.F32 R4, -RZ, R13.H0_H0 ;  /* 0x2000000dff047230 */ /* 0x000fe40000004100 */
[----:B------:R-:W-:Y:S01]  /*0840*/  HMUL2 R14, R14.H0_H0, R14.H1_H1 ;  /* 0x3000000e0e0e7232 */ /* 0x000fe20000000800 */
[----:B-----5:R-:W-:-:S02]  /*0850*/  F2FP.F16.F32.PACK_AB R18, R7, R18 ;  /* 0x000000120712723e */ /* 0x020fc400000000ff */
[----:B------:R-:W-:Y:S02]  /*0860*/  FADD R4, R9, R4 ;  /* 0x0000000409047221 */ /* 0x000fe40000000000 */
[----:B------:R-:W-:Y:S02]  /*0870*/  HADD2.F32 R3, -RZ, R14.H0_H0 ;  /* 0x2000000eff037230 */ /* 0x000fe40000004100 */
[----:B------:R-:W-:-:S03]  /*0880*/  HMUL2 R18, R18.H0_H0, R18.H1_H1 ;  /* 0x3000001212127232 */ /* 0x000fc60000000800 */
[----:B------:R-:W-:Y:S02]  /*0890*/  FADD R3, R4, R3 ;  /* 0x0000000304037221 */ /* 0x000fe40000000000 */
[----:B------:R-:W-:-:S05]  /*08a0*/  HADD2.F32 R18, -RZ, R18.H0_H0 ;  /* 0x20000012ff127230 */ /* 0x000fca0000004100 */
[----:B------:R-:W-:-:S07]  /*08b0*/  FADD R22, R3, R18 ;  /* 0x0000001203167221 */ /* 0x000fce0000000000 */
.L_x_3:
[----:B------:R-:W-:Y:S05]  /*08c0*/  BRA.U !UP1, `(.L_x_0) ;  /* 0x00000001099c7547 */ /* 0x000fea000b800000 */
[----:B------:R-:W-:Y:S02]  /*08d0*/  UISETP.NE.AND UP0, UPT, UR5, 0x1, UPT ;  /* 0x000000010500788c */ /* 0x000fe4000bf05270 */
[----:B------:R-:W-:-:S04]  /*08e0*/  ULOP3.LUT UR4, UR10, 0x1, URZ, 0xc0, !UPT ;  /* 0x000000010a047892 */ /* 0x000fc8000f8ec0ff */
[----:B------:R-:W-:-:S03]  /*08f0*/  UISETP.NE.U32.AND UP1, UPT, UR4, 0x1, UPT ;  /* 0x000000010400788c */ /* 0x000fc6000bf25070 */
[----:B------:R-:W-:Y:S08]  /*0900*/  BRA.U !UP0, `(.L_x_4) ;  /* 0x0000000108547547 */ /* 0x000ff0000b800000 */
[----:B------:R-:W0:Y:S01]  /*0910*/  LDC.64 R4, c[0x0][0x388] ;  /* 0x0000e200ff047b82 */ /* 0x000e220000000a00 */
[----:B------:R-:W-:Y:S01]  /*0920*/  IMAD R6, R19, UR10, R20 ;  /* 0x0000000a13067c24 */ /* 0x000fe2000f8e0214 */
[----:B------:R-:W-:-:S03]  /*0930*/  IADD3 R7, PT, PT, R21, R20, RZ ;  /* 0x0000001415077210 */ /* 0x000fc60007ffe0ff */
[----:B------:R-:W-:-:S03]  /*0940*/  IMAD R9, R6, R17, R0 ;  /* 0x0000001106097224 */ /* 0x000fc600078e0200 */
[----:B------:R-:W1:Y:S01]  /*0950*/  LDC.64 R2, c[0x0][0x380] ;  /* 0x0000e000ff027b82 */ /* 0x000e620000000a00 */
[----:B0-----:R-:W-:-:S04]  /*0960*/  IMAD.WIDE R4, R9, 0x4, R4 ;  /* 0x0000000409047825 */ /* 0x001fc800078e0204 */
[----:B-1----:R-:W-:-:S04]  /*0970*/  IMAD.WIDE R2, R7, 0x4, R2 ;  /* 0x0000000407027825 */ /* 0x002fc800078e0202 */
[----:B------:R-:W-:Y:S01]  /*0980*/  IMAD.WIDE R6, R17, 0x4, R4 ;  /* 0x0000000411067825 */ /* 0x000fe200078e0204 */
[----:B------:R-:W2:Y:S04]  /*0990*/  LDG.E R8, desc[UR8][R2.64] ;  /* 0x0000000802087981 */ /* 0x000ea8000c1e1900 */
[----:B------:R-:W2:Y:S04]  /*09a0*/  LDG.E R5, desc[UR8][R4.64] ;  /* 0x0000000804057981 */ /* 0x000ea8000c1e1900 */
[----:B------:R-:W3:Y:S04]  /*09b0*/  LDG.E R9, desc[UR8][R2.64+0x4] ;  /* 0x0000040802097981 */ /* 0x000ee8000c1e1900 */
[----:B------:R-:W3:Y:S01]  /*09c0*/  LDG.E R6, desc[UR8][R6.64] ;  /* 0x0000000806067981 */ /* 0x000ee2000c1e1900 */
[----:B------:R-:W-:-:S02]  /*09d0*/  IADD3 R20, PT, PT, R20, 0x2, RZ ;  /* 0x0000000214147810 */ /* 0x000fc40007ffe0ff */
[----:B--2---:R-:W-:-:S05]  /*09e0*/  F2FP.F16.F32.PACK_AB R8, R5, R8 ;  /* 0x000000080508723e */ /* 0x004fca00000000ff */
[----:B------:R-:W-:Y:S01]  /*09f0*/  HMUL2 R8, R8.H0_H0, R8.H1_H1 ;  /* 0x3000000808087232 */ /* 0x000fe20000000800 */
[----:B---3--:R-:W-:-:S05]  /*0a00*/  F2FP.F16.F32.PACK_AB R9, R6, R9 ;  /* 0x000000090609723e */ /* 0x008fca00000000ff */
[----:B------:R-:W-:Y:S02]  /*0a10*/  HMUL2 R3, R9.H0_H0, R9.H1_H1 ;  /* 0x3000000909037232 */ /* 0x000fe40000000800 */
[----:B------:R-:W-:-:S03]  /*0a20*/  HADD2.F32 R9, -RZ, R8.H0_H0 ;  /* 0x20000008ff097230 */ /* 0x000fc60000004100 */
[----:B------:R-:W-:Y:S02]  /*0a30*/  HADD2.F32 R8, -RZ, R3.H0_H0 ;  /* 0x20000003ff087230 */ /* 0x000fe40000004100 */
[----:B------:R-:W-:-:S04]  /*0a40*/  FADD R9, R22, R9 ;  /* 0x0000000916097221 */ /* 0x000fc80000000000 */
[----:B------:R-:W-:-:S07]  /*0a50*/  FADD R22, R9, R8 ;  /* 0x0000000809167221 */ /* 0x000fce0000000000 */
.L_x_4:
[----:B------:R-:W-:Y:S05]  /*0a60*/  BRA.U UP1, `(.L_x_0) ;  /* 0x0000000101347547 */ /* 0x000fea000b800000 */
[----:B------:R-:W0:Y:S01]  /*0a70*/  LDC.64 R2, c[0x0][0x380] ;  /* 0x0000e000ff027b82 */ /* 0x000e220000000a00 */
[----:B------:R-:W-:Y:S01]  /*0a80*/  IMAD R6, R19, UR10, R20 ;  /* 0x0000000a13067c24 */ /* 0x000fe2000f8e0214 */
[----:B------:R-:W-:-:S03]  /*0a90*/  IADD3 R21, PT, PT, R21, R20, RZ ;  /* 0x0000001415157210 */ /* 0x000fc60007ffe0ff */
[----:B------:R-:W-:-:S03]  /*0aa0*/  IMAD R7, R6, R17, R0 ;  /* 0x0000001106077224 */ /* 0x000fc600078e0200 */
[----:B------:R-:W1:Y:S01]  /*0ab0*/  LDC.64 R4, c[0x0][0x388] ;  /* 0x0000e200ff047b82 */ /* 0x000e620000000a00 */
[----:B0-----:R-:W-:-:S06]  /*0ac0*/  IMAD.WIDE R2, R21, 0x4, R2 ;  /* 0x0000000415027825 */ /* 0x001fcc00078e0202 */
[----:B------:R-:W2:Y:S01]  /*0ad0*/  LDG.E R2, desc[UR8][R2.64] ;  /* 0x0000000802027981 */ /* 0x000ea2000c1e1900 */
[----:B-1----:R-:W-:-:S06]  /*0ae0*/  IMAD.WIDE R4, R7, 0x4, R4 ;  /* 0x0000000407047825 */ /* 0x002fcc00078e0204 */
[----:B------:R-:W2:Y:S02]  /*0af0*/  LDG.E R5, desc[UR8][R4.64] ;  /* 0x0000000804057981 */ /* 0x000ea4000c1e1900 */
[----:B--2---:R-:W-:-:S05]  /*0b00*/  F2FP.F16.F32.PACK_AB R3, R5, R2 ;  /* 0x000000020503723e */ /* 0x004fca00000000ff */
[----:B------:R-:W-:-:S05]  /*0b10*/  HMUL2 R3, R3.H0_H0, R3.H1_H1 ;  /* 0x3000000303037232 */ /* 0x000fca0000000800 */
[----:B------:R-:W-:-:S05]  /*0b20*/  HADD2.F32 R7, -RZ, R3.H0_H0 ;  /* 0x20000003ff077230 */ /* 0x000fca0000004100 */
[----:B------:R-:W-:-:S07]  /*0b30*/  FADD R22, R22, R7 ;  /* 0x0000000716167221 */ /* 0x000fce0000000000 */
.L_x_0:
[----:B------:R-:W0:Y:S01]  /*0b40*/  LDC.64 R2, c[0x0][0x390] ;  /* 0x0000e400ff027b82 */ /* 0x000e220000000a00 */
[----:B------:R-:W-:-:S04]  /*0b50*/  IMAD R5, R19, R17, R0 ;  /* 0x0000001113057224 */ /* 0x000fc800078e0200 */
[----:B0-----:R-:W-:-:S03]  /*0b60*/  IMAD.WIDE R2, R5, 0x4, R2 ;  /* 0x0000000405027825 */ /* 0x001fc600078e0202 */
[----:B------:R-:W0:Y:S03]  /*0b70*/  LDC.64 R4, c[0x0][0x398] ;  /* 0x0000e600ff047b82 */ /* 0x000e260000000a00 */
[----:B------:R-:W2:Y:S01]  /*0b80*/  LDG.E R3, desc[UR8][R2.64] ;  /* 0x0000000802037981 */ /* 0x000ea2000c1e1900 */
[----:B------:R-:W-:-:S04]  /*0b90*/  IMAD R16, R19, UR7, R16 ;  /* 0x0000000713107c24 */ /* 0x000fc8000f8e0210 */
[----:B------:R-:W-:-:S04]  /*0ba0*/  IMAD R17, R16, R17, R0 ;  /* 0x0000001110117224 */ /* 0x000fc800078e0200 */
[----:B0-----:R-:W-:-:S04]  /*0bb0*/  IMAD.WIDE R4, R17, 0x4, R4 ;  /* 0x0000000411047825 */ /* 0x001fc800078e0204 */
[----:B--2---:R-:W-:-:S05]  /*0bc0*/  FADD R7, R3, R22 ;  /* 0x0000001603077221 */ /* 0x004fca0000000000 */
[----:B------:R-:W-:Y:S01]  /*0bd0*/  STG.E desc[UR8][R4.64], R7 ;  /* 0x0000000704007986 */ /* 0x000fe2000c101908 */
[----:B------:R-:W-:Y:S05]  /*0be0*/  EXIT ;  /* 0x000000000000794d */ /* 0x000fea0003800000 */
.L_x_5:
[----:B------:R-:W-:-:S00]  /*0bf0*/  BRA `(.L_x_5) ;  /* 0xfffffffc00fc7947 */ /* 0x000fc0000383ffff */
[----:B------:R-:W-:-:S00]  /*0c00*/  NOP ;  /* 0x0000000000007918 */ /* 0x000fc00000000000 */
[----:B------:R-:W-:-:S00]  /*0c10*/  NOP ;  /* 0x0000000000007918 */ /* 0x000fc00000000000 */
[----:B------:R-:W-:-:S00]  /*0c20*/  NOP ;  /* 0x0000000000007918 */ /* 0x000fc00000000000 */
[----:B------:R-:W-:-:S00]  /*0c30*/  NOP ;  /* 0x0000000000007918 */ /* 0x000fc00000000000 */
[----:B------:R-:W-:-:S00]  /*0c40*/  NOP ;  /* 0x0000000000007918 */ /* 0x000fc00000000000 */
[----:B------:R-:W-:-:S00]  /*0c50*/  NOP ;  /* 0x0000000000007918 */ /* 0x000fc00000000000 */
[----:B------:R-:W-:-:S00]  /*0c60*/  NOP ;  /* 0x0000000000007918 */ /* 0x000fc00000000000 */
[----:B------:R-:W-:-:S00]  /*0c70*/  NOP ;  /* 0x0000000000007918 */ /* 0x000fc00000000000 */
.L_x_6:


//--------------------- .nv.shared.reserved.0     --------------------------
	.section	.nv.shared.reserved.0,"aw",@nobits
	.weak		__nv_reservedSMEM_offset_0_alias
	.size		__nv_reservedSMEM_offset_0_alias, 0, 64
	.other		__nv_reservedSMEM_offset_0_alias,@"STO_CUDA_RESERVED_SHARED STV_DEFAULT"
__nv_reservedSMEM_offset_0_alias:
	.zero		0
	.zero		64


//--------------------- .nv.constant0._Z19baddbmm_kernel_fp16PKfS0_S0_Pfiiii --------------------------
	.section	.nv.constant0._Z19baddbmm_kernel_fp16PKfS0_S0_Pfiiii,"a",@progbits
	.sectionflags	@""
	.align	4
.nv.constant0._Z19baddbmm_kernel_fp16PKfS0_S0_Pfiiii:
	.zero		944


//--------------------- SYMBOLS --------------------------

	.type		.nv.reservedSmem.offset0,@object
	.size		.nv.reservedSmem.offset0,0x4
